//
// Generated by NVIDIA NVVM Compiler
//
// Compiler Build ID: CL-36424714
// Cuda compilation tools, release 13.0, V13.0.88
// Based on NVVM 20.0.0
//

.version 9.0
.target sm_100
.address_size 64

	// .globl	_Z25test_static_shared_memoryPfS_
// _ZZ25test_static_shared_memoryPfS_E8shared_a has been demoted
// _ZZ25test_static_shared_memoryPfS_E8shared_b has been demoted
.extern .shared .align 16 .b8 shared_a[];
.extern .shared .align 16 .b8 shared_b[];

.visible .entry _Z25test_static_shared_memoryPfS_(
	.param .u64 .ptr .align 1 _Z25test_static_shared_memoryPfS__param_0,
	.param .u64 .ptr .align 1 _Z25test_static_shared_memoryPfS__param_1
)
{
	.reg .pred 	%p<3>;
	.reg .b32 	%r<19>;
	.reg .b32 	%f<23>;
	.reg .b64 	%rd<8>;
	// demoted variable
	.shared .align 4 .b8 _ZZ25test_static_shared_memoryPfS_E8shared_a[4096];
	// demoted variable
	.shared .align 4 .b8 _ZZ25test_static_shared_memoryPfS_E8shared_b[4096];
	ld.param.u64 	%rd2, [_Z25test_static_shared_memoryPfS__param_0];
	ld.param.u64 	%rd3, [_Z25test_static_shared_memoryPfS__param_1];
	cvta.to.global.u64 	%rd4, %rd3;
	cvta.to.global.u64 	%rd5, %rd2;
	mov.u32 	%r1, %tid.x;
	mov.u32 	%r7, %ctaid.x;
	mov.u32 	%r8, %ntid.x;
	mad.lo.s32 	%r9, %r7, %r8, %r1;
	mul.wide.u32 	%rd6, %r9, 4;
	add.s64 	%rd1, %rd5, %rd6;
	ld.global.f32 	%f22, [%rd1];
	add.s64 	%rd7, %rd4, %rd6;
	ld.global.f32 	%f2, [%rd7];
	shl.b32 	%r10, %r1, 2;
	mov.u32 	%r11, _ZZ25test_static_shared_memoryPfS_E8shared_b;
	add.s32 	%r12, %r11, %r10;
	st.shared.f32 	[%r12], %f2;
	mov.b32 	%r17, 0;
$L__BB0_1:
	mov.b32 	%r18, 0;
$L__BB0_2:
	add.f32 	%f6, %f22, %f2;
	add.f32 	%f7, %f6, %f2;
	add.f32 	%f8, %f7, %f2;
	add.f32 	%f9, %f8, %f2;
	add.f32 	%f10, %f9, %f2;
	add.f32 	%f11, %f10, %f2;
	add.f32 	%f12, %f11, %f2;
	add.f32 	%f13, %f12, %f2;
	add.f32 	%f14, %f13, %f2;
	add.f32 	%f15, %f14, %f2;
	add.f32 	%f16, %f15, %f2;
	add.f32 	%f17, %f16, %f2;
	add.f32 	%f18, %f17, %f2;
	add.f32 	%f19, %f18, %f2;
	add.f32 	%f20, %f19, %f2;
	add.f32 	%f22, %f20, %f2;
	add.s32 	%r18, %r18, 16;
	setp.ne.s32 	%p1, %r18, 10000;
	@%p1 bra 	$L__BB0_2;
	add.s32 	%r17, %r17, 1;
	setp.ne.s32 	%p2, %r17, 3000;
	@%p2 bra 	$L__BB0_1;
	mov.u32 	%r15, _ZZ25test_static_shared_memoryPfS_E8shared_a;
	add.s32 	%r16, %r15, %r10;
	st.shared.f32 	[%r16], %f22;
	st.global.f32 	[%rd1], %f22;
	ret;

}
	// .globl	_Z26test_dynamic_shared_memoryPfS_
.visible .entry _Z26test_dynamic_shared_memoryPfS_(
	.param .u64 .ptr .align 1 _Z26test_dynamic_shared_memoryPfS__param_0,
	.param .u64 .ptr .align 1 _Z26test_dynamic_shared_memoryPfS__param_1
)
{
	.reg .b32 	%r<12>;
	.reg .b64 	%rd<8>;

	ld.param.u64 	%rd1, [_Z26test_dynamic_shared_memoryPfS__param_0];
	ld.param.u64 	%rd2, [_Z26test_dynamic_shared_memoryPfS__param_1];
	cvta.to.global.u64 	%rd3, %rd2;
	cvta.to.global.u64 	%rd4, %rd1;
	mov.u32 	%r1, %tid.x;
	mov.u32 	%r2, %ntid.x;
	mov.u32 	%r3, %ctaid.x;
	mad.lo.s32 	%r4, %r2, %r3, %r1;
	shl.b32 	%r5, %r1, 2;
	mov.u32 	%r6, shared_a;
	add.s32 	%r7, %r6, %r5;
	mov.b32 	%r8, 1237092880;
	st.shared.u32 	[%r7], %r8;
	mov.u32 	%r9, shared_b;
	add.s32 	%r10, %r9, %r5;
	mov.b32 	%r11, 1315831808;
	st.shared.u32 	[%r10], %r11;
	mul.wide.s32 	%rd5, %r4, 4;
	add.s64 	%rd6, %rd4, %rd5;
	st.global.u32 	[%rd6], %r8;
	add.s64 	%rd7, %rd3, %rd5;
	st.global.u32 	[%rd7], %r11;
	ret;

}


// ===== COMPILED SASS (sm_100) =====

	.target	sm_100

	.elftype	@"ET_EXEC"


//--------------------- .note.nv.tkinfo           --------------------------
	.section	.note.nv.tkinfo,"",@"SHT_NOTE"
	.sectionflags	@"SHF_NOTE_NV_TKINFO"
	.tkinfo
        /*0018*/ 	.word	0x00000002
        /*0030*/ 	.string	""
        /*0030*/ 	.string	"ptxas"
        /*0030*/ 	.string	"Cuda compilation tools, release 13.0, V13.0.88"
        /*0030*/ 	.string	"Build cuda_13.0.r13.0/compiler.36424714_0"
        /*0030*/ 	.string	"-arch sm_100 -m 64 "



//--------------------- .note.nv.cuinfo           --------------------------
	.section	.note.nv.cuinfo,"",@"SHT_NOTE"
	.sectionflags	@"SHF_NOTE_NV_CUINFO"
        /*0018*/ 	.short	0x0002
        /*001a*/ 	.short	0x0064
        /*001c*/ 	.short	0x0082
	.zero		2


//--------------------- .nv.info                  --------------------------
	.section	.nv.info,"",@"SHT_CUDA_INFO"
	.align	4


	//----- nvinfo : EIATTR_REGCOUNT
	.align		4
        /*0000*/ 	.byte	0x04, 0x2f
        /*0002*/ 	.short	(.L_1 - .L_0)
	.align		4
.L_0:
        /*0004*/ 	.word	index@(_Z25test_static_shared_memoryPfS_)
        /*0008*/ 	.word	0x0000000c


	//----- nvinfo : EIATTR_FRAME_SIZE
	.align		4
.L_1:
        /*000c*/ 	.byte	0x04, 0x11
        /*000e*/ 	.short	(.L_3 - .L_2)
	.align		4
.L_2:
        /*0010*/ 	.word	index@(_Z25test_static_shared_memoryPfS_)
        /*0014*/ 	.word	0x00000000


	//----- nvinfo : EIATTR_REGCOUNT
	.align		4
.L_3:
        /*0018*/ 	.byte	0x04, 0x2f
        /*001a*/ 	.short	(.L_5 - .L_4)
	.align		4
.L_4:
        /*001c*/ 	.word	index@(_Z26test_dynamic_shared_memoryPfS_)
        /*0020*/ 	.word	0x0000000e


	//----- nvinfo : EIATTR_FRAME_SIZE
	.align		4
.L_5:
        /*0024*/ 	.byte	0x04, 0x11
        /*0026*/ 	.short	(.L_7 - .L_6)
	.align		4
.L_6:
        /*0028*/ 	.word	index@(_Z26test_dynamic_shared_memoryPfS_)
        /*002c*/ 	.word	0x00000000


	//----- nvinfo : EIATTR_MIN_STACK_SIZE
	.align		4
.L_7:
        /*0030*/ 	.byte	0x04, 0x12
        /*0032*/ 	.short	(.L_9 - .L_8)
	.align		4
.L_8:
        /*0034*/ 	.word	index@(_Z26test_dynamic_shared_memoryPfS_)
        /*0038*/ 	.word	0x00000000


	//----- nvinfo : EIATTR_MIN_STACK_SIZE
	.align		4
.L_9:
        /*003c*/ 	.byte	0x04, 0x12
        /*003e*/ 	.short	(.L_11 - .L_10)
	.align		4
.L_10:
        /*0040*/ 	.word	index@(_Z25test_static_shared_memoryPfS_)
        /*0044*/ 	.word	0x00000000
.L_11:


//--------------------- .nv.compat                --------------------------
	.section	.nv.compat,"",@"SHT_CUDA_COMPAT_INFO"
	.align	4
        /*0000*/ 	.byte	0x02, 0x09, 0x00, 0x00, 0x02, 0x02, 0x01, 0x00, 0x02, 0x05, 0x05, 0x00, 0x03, 0x07, 0x01, 0x01
        /*0010*/ 	.byte	0x02, 0x03, 0x00, 0x00, 0x02, 0x06, 0x01, 0x00, 0x04, 0x0b, 0x08, 0x00, 0x09, 0x00, 0x00, 0x00
        /*0020*/ 	.byte	0x00, 0x00, 0x00, 0x00


//--------------------- .nv.info._Z26test_dynamic_shared_memoryPfS_ --------------------------
	.section	.nv.info._Z26test_dynamic_shared_memoryPfS_,"",@"SHT_CUDA_INFO"
	.sectionflags	@""
	.align	4


	//----- nvinfo : EIATTR_CUDA_API_VERSION
	.align		4
        /*0000*/ 	.byte	0x04, 0x37
        /*0002*/ 	.short	(.L_13 - .L_12)
.L_12:
        /*0004*/ 	.word	0x00000082


	//----- nvinfo : EIATTR_KPARAM_INFO
	.align		4
.L_13:
        /*0008*/ 	.byte	0x04, 0x17
        /*000a*/ 	.short	(.L_15 - .L_14)
.L_14:
        /*000c*/ 	.word	0x00000000
        /*0010*/ 	.short	0x0001
        /*0012*/ 	.short	0x0008
        /*0014*/ 	.byte	0x00, 0xf5, 0x21, 0x00


	//----- nvinfo : EIATTR_KPARAM_INFO
	.align		4
.L_15:
        /*0018*/ 	.byte	0x04, 0x17
        /*001a*/ 	.short	(.L_17 - .L_16)
.L_16:
        /*001c*/ 	.word	0x00000000
        /*0020*/ 	.short	0x0000
        /*0022*/ 	.short	0x0000
        /*0024*/ 	.byte	0x00, 0xf5, 0x21, 0x00


	//----- nvinfo : EIATTR_SPARSE_MMA_MASK
	.align		4
.L_17:
        /*0028*/ 	.byte	0x03, 0x50
        /*002a*/ 	.short	0x0000


	//----- nvinfo : EIATTR_MAXREG_COUNT
	.align		4
        /*002c*/ 	.byte	0x03, 0x1b
        /*002e*/ 	.short	0x00ff


	//----- nvinfo : EIATTR_MERCURY_ISA_VERSION
	.align		4
        /*0030*/ 	.byte	0x03, 0x5f
        /*0032*/ 	.short	0x0101


	//----- nvinfo : EIATTR_VRC_CTA_INIT_COUNT
	.align		4
        /*0034*/ 	.byte	0x02, 0x4a
	.zero		1
	.zero		1


	//----- nvinfo : EIATTR_EXIT_INSTR_OFFSETS
	.align		4
        /*0038*/ 	.byte	0x04, 0x1c
        /*003a*/ 	.short	(.L_19 - .L_18)


	//   ....[0]....
.L_18:
        /*003c*/ 	.word	0x00000130


	//----- nvinfo : EIATTR_CBANK_PARAM_SIZE
	.align		4
.L_19:
        /*0040*/ 	.byte	0x03, 0x19
        /*0042*/ 	.short	0x0010


	//----- nvinfo : EIATTR_PARAM_CBANK
	.align		4
        /*0044*/ 	.byte	0x04, 0x0a
        /*0046*/ 	.short	(.L_21 - .L_20)
	.align		4
.L_20:
        /*0048*/ 	.word	index@(.nv.constant0._Z26test_dynamic_shared_memoryPfS_)
        /*004c*/ 	.short	0x0380
        /*004e*/ 	.short	0x0010


	//----- nvinfo : EIATTR_SW_WAR
	.align		4
.L_21:
        /*0050*/ 	.byte	0x04, 0x36
        /*0052*/ 	.short	(.L_23 - .L_22)
.L_22:
        /*0054*/ 	.word	0x00000008
.L_23:


//--------------------- .nv.info._Z25test_static_shared_memoryPfS_ --------------------------
	.section	.nv.info._Z25test_static_shared_memoryPfS_,"",@"SHT_CUDA_INFO"
	.sectionflags	@""
	.align	4


	//----- nvinfo : EIATTR_CUDA_API_VERSION
	.align		4
        /*0000*/ 	.byte	0x04, 0x37
        /*0002*/ 	.short	(.L_25 - .L_24)
.L_24:
        /*0004*/ 	.word	0x00000082


	//----- nvinfo : EIATTR_KPARAM_INFO
	.align		4
.L_25:
        /*0008*/ 	.byte	0x04, 0x17
        /*000a*/ 	.short	(.L_27 - .L_26)
.L_26:
        /*000c*/ 	.word	0x00000000
        /*0010*/ 	.short	0x0001
        /*0012*/ 	.short	0x0008
        /*0014*/ 	.byte	0x00, 0xf5, 0x21, 0x00


	//----- nvinfo : EIATTR_KPARAM_INFO
	.align		4
.L_27:
        /*0018*/ 	.byte	0x04, 0x17
        /*001a*/ 	.short	(.L_29 - .L_28)
.L_28:
        /*001c*/ 	.word	0x00000000
        /*0020*/ 	.short	0x0000
        /*0022*/ 	.short	0x0000
        /*0024*/ 	.byte	0x00, 0xf5, 0x21, 0x00


	//----- nvinfo : EIATTR_SPARSE_MMA_MASK
	.align		4
.L_29:
        /*0028*/ 	.byte	0x03, 0x50
        /*002a*/ 	.short	0x0000


	//----- nvinfo : EIATTR_MAXREG_COUNT
	.align		4
        /*002c*/ 	.byte	0x03, 0x1b
        /*002e*/ 	.short	0x00ff


	//----- nvinfo : EIATTR_MERCURY_ISA_VERSION
	.align		4
        /*0030*/ 	.byte	0x03, 0x5f
        /*0032*/ 	.short	0x0101


	//----- nvinfo : EIATTR_VRC_CTA_INIT_COUNT
	.align		4
        /*0034*/ 	.byte	0x02, 0x4a
	.zero		1
	.zero		1


	//----- nvinfo : EIATTR_EXIT_INSTR_OFFSETS
	.align		4
        /*0038*/ 	.byte	0x04, 0x1c
        /*003a*/ 	.short	(.L_31 - .L_30)


	//   ....[0]....
.L_30:
        /*003c*/ 	.word	0x00001300


	//----- nvinfo : EIATTR_CBANK_PARAM_SIZE
	.align		4
.L_31:
        /*0040*/ 	.byte	0x03, 0x19
        /*0042*/ 	.short	0x0010


	//----- nvinfo : EIATTR_PARAM_CBANK
	.align		4
        /*0044*/ 	.byte	0x04, 0x0a
        /*0046*/ 	.short	(.L_33 - .L_32)
	.align		4
.L_32:
        /*0048*/ 	.word	index@(.nv.constant0._Z25test_static_shared_memoryPfS_)
        /*004c*/ 	.short	0x0380
        /*004e*/ 	.short	0x0010


	//----- nvinfo : EIATTR_SW_WAR
	.align		4
.L_33:
        /*0050*/ 	.byte	0x04, 0x36
        /*0052*/ 	.short	(.L_35 - .L_34)
.L_34:
        /*0054*/ 	.word	0x00000008
.L_35:


//--------------------- .nv.callgraph             --------------------------
	.section	.nv.callgraph,"",@"SHT_CUDA_CALLGRAPH"
	.align	4
	.sectionentsize	8
	.align		4
        /*0000*/ 	.word	0x00000000
	.align		4
        /*0004*/ 	.word	0xffffffff
	.align		4
        /*0008*/ 	.word	0x00000000
	.align		4
        /*000c*/ 	.word	0xfffffffe
	.align		4
        /*0010*/ 	.word	0x00000000
	.align		4
        /*0014*/ 	.word	0xfffffffd
	.align		4
        /*0018*/ 	.word	0x00000000
	.align		4
        /*001c*/ 	.word	0xfffffffc


//--------------------- .text._Z26test_dynamic_shared_memoryPfS_ --------------------------
	.section	.text._Z26test_dynamic_shared_memoryPfS_,"ax",@progbits
	.align	128
        .global         _Z26test_dynamic_shared_memoryPfS_
        .type           _Z26test_dynamic_shared_memoryPfS_,@function
        .size           _Z26test_dynamic_shared_memoryPfS_,(.L_x_4 - _Z26test_dynamic_shared_memoryPfS_)
        .other          _Z26test_dynamic_shared_memoryPfS_,@"STO_CUDA_ENTRY STV_DEFAULT"
_Z26test_dynamic_shared_memoryPfS_:
.text._Z26test_dynamic_shared_memoryPfS_:
[----:B------:R-:W-:Y:S01]  /*0000*/  LDC R1, c[0x0][0x37c] ;  /* 0x0000df00ff017b82 */ /* 0x000fe20000000800 */
[----:B------:R-:W0:Y:S07]  /*0010*/  S2R R0, SR_TID.X ;  /* 0x0000000000007919 */ /* 0x000e2e0000002100 */
[----:B------:R-:W1:Y:S01]  /*0020*/  S2UR UR5, SR_CgaCtaId ;  /* 0x00000000000579c3 */ /* 0x000e620000008800 */
[----:B------:R-:W0:Y:S01]  /*0030*/  LDCU UR8, c[0x0][0x360] ;  /* 0x00006c00ff0877ac */ /* 0x000e220008000800 */
[----:B------:R-:W-:Y:S01]  /*0040*/  HFMA2 R9, -RZ, RZ, 11.46875, -0.0001850128173828125 ;  /* 0x49bc8a10ff097431 */ /* 0x000fe200000001ff */
[----:B------:R-:W0:Y:S01]  /*0050*/  S2R R7, SR_CTAID.X ;  /* 0x0000000000077919 */ /* 0x000e220000002500 */
[----:B------:R-:W-:Y:S01]  /*0060*/  MOV R11, 0x4e6e0000 ;  /* 0x4e6e0000000b7802 */ /* 0x000fe20000000f00 */
[----:B------:R-:W2:Y:S03]  /*0070*/  LDCU.64 UR6, c[0x0][0x358] ;  /* 0x00006b00ff0677ac */ /* 0x000ea60008000a00 */
[----:B------:R-:W3:Y:S01]  /*0080*/  LDC.64 R2, c[0x0][0x380] ;  /* 0x0000e000ff027b82 */ /* 0x000ee20000000a00 */
[----:B------:R-:W-:-:S07]  /*0090*/  UMOV UR4, 0x400 ;  /* 0x0000040000047882 */ /* 0x000fce0000000000 */
[----:B------:R-:W4:Y:S01]  /*00a0*/  LDC.64 R4, c[0x0][0x388] ;  /* 0x0000e200ff047b82 */ /* 0x000f220000000a00 */
[----:B-1----:R-:W-:Y:S01]  /*00b0*/  ULEA UR4, UR5, UR4, 0x18 ;  /* 0x0000000405047291 */ /* 0x002fe2000f8ec0ff */
[----:B0-----:R-:W-:-:S05]  /*00c0*/  IMAD R7, R7, UR8, R0 ;  /* 0x0000000807077c24 */ /* 0x001fca000f8e0200 */
[----:B------:R-:W-:Y:S01]  /*00d0*/  LEA R0, R0, UR4, 0x2 ;  /* 0x0000000400007c11 */ /* 0x000fe2000f8e10ff */
[----:B---3--:R-:W-:-:S04]  /*00e0*/  IMAD.WIDE R2, R7, 0x4, R2 ;  /* 0x0000000407027825 */ /* 0x008fc800078e0202 */
[----:B------:R-:W-:Y:S01]  /*00f0*/  STS [R0], R11 ;  /* 0x0000000b00007388 */ /* 0x000fe20000000800 */
[----:B----4-:R-:W-:-:S03]  /*0100*/  IMAD.WIDE R4, R7, 0x4, R4 ;  /* 0x0000000407047825 */ /* 0x010fc600078e0204 */
[----:B--2---:R-:W-:Y:S04]  /*0110*/  STG.E desc[UR6][R2.64], R9 ;  /* 0x0000000902007986 */ /* 0x004fe8000c101906 */
[----:B------:R-:W-:Y:S01]  /*0120*/  STG.E desc[UR6][R4.64], R11 ;  /* 0x0000000b04007986 */ /* 0x000fe2000c101906 */
[----:B------:R-:W-:Y:S05]  /*0130*/  EXIT ;  /* 0x000000000000794d */ /* 0x000fea0003800000 */
.L_x_0:
[----:B------:R-:W-:-:S00]  /*0140*/  BRA `(.L_x_0) ;  /* 0xfffffffc00fc7947 */ /* 0x000fc0000383ffff */
[----:B------:R-:W-:-:S00]  /*0150*/  NOP ;  /* 0x0000000000007918 */ /* 0x000fc00000000000 */
        /* <DEDUP_REMOVED lines=10> */
.L_x_4:


//--------------------- .text._Z25test_static_shared_memoryPfS_ --------------------------
	.section	.text._Z25test_static_shared_memoryPfS_,"ax",@progbits
	.align	128
        .global         _Z25test_static_shared_memoryPfS_
        .type           _Z25test_static_shared_memoryPfS_,@function
        .size           _Z25test_static_shared_memoryPfS_,(.L_x_5 - _Z25test_static_shared_memoryPfS_)
        .other          _Z25test_static_shared_memoryPfS_,@"STO_CUDA_ENTRY STV_DEFAULT"
_Z25test_static_shared_memoryPfS_:
.text._Z25test_static_shared_memoryPfS_:
[----:B------:R-:W-:Y:S01]  /*0000*/  LDC R1, c[0x0][0x37c] ;  /* 0x0000df00ff017b82 */ /* 0x000fe20000000800 */
[----:B------:R-:W0:Y:S07]  /*0010*/  S2R R0, SR_TID.X ;  /* 0x0000000000007919 */ /* 0x000e2e0000002100 */
[----:B------:R-:W0:Y:S01]  /*0020*/  S2UR UR4, SR_CTAID.X ;  /* 0x00000000000479c3 */ /* 0x000e220000002500 */
[----:B------:R-:W1:Y:S07]  /*0030*/  LDCU.64 UR6, c[0x0][0x358] ;  /* 0x00006b00ff0677ac */ /* 0x000e6e0008000a00 */
[----:B------:R-:W0:Y:S08]  /*0040*/  LDC R7, c[0x0][0x360] ;  /* 0x0000d800ff077b82 */ /* 0x000e300000000800 */
[----:B------:R-:W2:Y:S08]  /*0050*/  LDC.64 R4, c[0x0][0x388] ;  /* 0x0000e200ff047b82 */ /* 0x000eb00000000a00 */
[----:B------:R-:W3:Y:S01]  /*0060*/  LDC.64 R2, c[0x0][0x380] ;  /* 0x0000e000ff027b82 */ /* 0x000ee20000000a00 */
[----:B0-----:R-:W-:-:S04]  /*0070*/  IMAD R7, R7, UR4, R0 ;  /* 0x0000000407077c24 */ /* 0x001fc8000f8e0200 */
[----:B--2---:R-:W-:-:S06]  /*0080*/  IMAD.WIDE.U32 R4, R7, 0x4, R4 ;  /* 0x0000000407047825 */ /* 0x004fcc00078e0004 */
[----:B-1----:R-:W2:Y:S01]  /*0090*/  LDG.E R4, desc[UR6][R4.64] ;  /* 0x0000000604047981 */ /* 0x002ea2000c1e1900 */
[----:B---3--:R-:W-:-:S05]  /*00a0*/  IMAD.WIDE.U32 R2, R7, 0x4, R2 ;  /* 0x0000000407027825 */ /* 0x008fca00078e0002 */
[----:B------:R0:W5:Y:S01]  /*00b0*/  LDG.E R9, desc[UR6][R2.64] ;  /* 0x0000000602097981 */ /* 0x000162000c1e1900 */
[----:B------:R-:W1:Y:S01]  /*00c0*/  S2UR UR5, SR_CgaCtaId ;  /* 0x00000000000579c3 */ /* 0x000e620000008800 */
[----:B------:R-:W-:Y:S02]  /*00d0*/  UMOV UR4, 0x400 ;  /* 0x0000040000047882 */ /* 0x000fe40000000000 */
[----:B------:R-:W-:-:S04]  /*00e0*/  UIADD3 UR4, UPT, UPT, UR4, 0x1000, URZ ;  /* 0x0000100004047890 */ /* 0x000fc8000fffe0ff */
[----:B-1----:R-:W-:-:S06]  /*00f0*/  ULEA UR4, UR5, UR4, 0x18 ;  /* 0x0000000405047291 */ /* 0x002fcc000f8ec0ff */
[----:B------:R-:W-:Y:S01]  /*0100*/  LEA R7, R0, UR4, 0x2 ;  /* 0x0000000400077c11 */ /* 0x000fe2000f8e10ff */
[----:B------:R-:W-:-:S04]  /*0110*/  UMOV UR4, URZ ;  /* 0x000000ff00047c82 */ /* 0x000fc80008000000 */
[----:B--2---:R0:W-:Y:S02]  /*0120*/  STS [R7], R4 ;  /* 0x0000000407007388 */ /* 0x0041e40000000800 */
.L_x_2:
[C---:B-----5:R-:W-:Y:S01]  /*0130*/  FADD R9, R4.reuse, R9 ;  /* 0x0000000904097221 */ /* 0x060fe20000000000 */
[----:B------:R-:W-:Y:S01]  /*0140*/  UIADD3 UR4, UPT, UPT, UR4, 0x1, URZ ;  /* 0x0000000104047890 */ /* 0x000fe2000fffe0ff */
[----:B------:R-:W-:Y:S02]  /*0150*/  UMOV UR5, 0x10 ;  /* 0x0000001000057882 */ /* 0x000fe40000000000 */
[----:B------:R-:W-:Y:S01]  /*0160*/  FADD R9, R4, R9 ;  /* 0x0000000904097221 */ /* 0x000fe20000000000 */
[----:B------:R-:W-:-:S03]  /*0170*/  UISETP.NE.AND UP1, UPT, UR4, 0xbb8, UPT ;  /* 0x00000bb80400788c */ /* 0x000fc6000bf25270 */
[----:B------:R-:W-:-:S04]  /*0180*/  FADD R9, R4, R9 ;  /* 0x0000000904097221 */ /* 0x000fc80000000000 */
        /* <DEDUP_REMOVED lines=12> */
[----:B------:R-:W-:-:S07]  /*0250*/  FADD R9, R4, R9 ;  /* 0x0000000904097221 */ /* 0x000fce0000000000 */
.L_x_1:
[----:B------:R-:W-:Y:S01]  /*0260*/  FADD R9, R4, R9 ;  /* 0x0000000904097221 */ /* 0x000fe20000000000 */
[----:B------:R-:W-:-:S03]  /*0270*/  UIADD3 UR5, UPT, UPT, UR5, 0x100, URZ ;  /* 0x0000010005057890 */ /* 0x000fc6000fffe0ff */
        /* <DEDUP_REMOVED lines=255> */
[----:B------:R-:W-:Y:S01]  /*1270*/  FADD R9, R4, R5 ;  /* 0x0000000504097221 */ /* 0x000fe20000000000 */
[----:B------:R-:W-:Y:S06]  /*1280*/  BRA.U UP0, `(.L_x_1) ;  /* 0xffffffed00f47547 */ /* 0x000fec000b83ffff */
[----:B------:R-:W-:Y:S05]  /*1290*/  BRA.U UP1, `(.L_x_2) ;  /* 0xffffffed01a47547 */ /* 0x000fea000b83ffff */
[----:B------:R-:W1:Y:S01]  /*12a0*/  S2UR UR5, SR_CgaCtaId ;  /* 0x00000000000579c3 */ /* 0x000e620000008800 */
[----:B------:R-:W-:Y:S01]  /*12b0*/  UMOV UR4, 0x400 ;  /* 0x0000040000047882 */ /* 0x000fe20000000000 */
[----:B------:R-:W-:Y:S01]  /*12c0*/  STG.E desc[UR6][R2.64], R9 ;  /* 0x0000000902007986 */ /* 0x000fe2000c101906 */
[----:B-1----:R-:W-:-:S06]  /*12d0*/  ULEA UR4, UR5, UR4, 0x18 ;  /* 0x0000000405047291 */ /* 0x002fcc000f8ec0ff */
[----:B------:R-:W-:-:S05]  /*12e0*/  LEA R0, R0, UR4, 0x2 ;  /* 0x0000000400007c11 */ /* 0x000fca000f8e10ff */
[----:B------:R-:W-:Y:S01]  /*12f0*/  STS [R0], R9 ;  /* 0x0000000900007388 */ /* 0x000fe20000000800 */
[----:B------:R-:W-:Y:S05]  /*1300*/  EXIT ;  /* 0x000000000000794d */ /* 0x000fea0003800000 */
.L_x_3:
        /* <DEDUP_REMOVED lines=15> */
.L_x_5:


//--------------------- .nv.shared._Z26test_dynamic_shared_memoryPfS_ --------------------------
	.section	.nv.shared._Z26test_dynamic_shared_memoryPfS_,"aw",@nobits
	.sectionflags	@""
	.align	16
	.zero		1024


//--------------------- .nv.shared.reserved.0     --------------------------
	.section	.nv.shared.reserved.0,"aw",@nobits
	.weak		__nv_reservedSMEM_offset_0_alias
	.size		__nv_reservedSMEM_offset_0_alias, 0, 64
	.other		__nv_reservedSMEM_offset_0_alias,@"STO_CUDA_RESERVED_SHARED STV_DEFAULT"
__nv_reservedSMEM_offset_0_alias:
	.zero		0
	.zero		64


//--------------------- .nv.shared._Z25test_static_shared_memoryPfS_ --------------------------
	.section	.nv.shared._Z25test_static_shared_memoryPfS_,"aw",@nobits
	.sectionflags	@""
	.align	16
.nv.shared._Z25test_static_shared_memoryPfS_:
	.zero		9216


//--------------------- .nv.constant0._Z26test_dynamic_shared_memoryPfS_ --------------------------
	.section	.nv.constant0._Z26test_dynamic_shared_memoryPfS_,"a",@progbits
	.sectionflags	@""
	.align	4
.nv.constant0._Z26test_dynamic_shared_memoryPfS_:
	.zero		912


//--------------------- .nv.constant0._Z25test_static_shared_memoryPfS_ --------------------------
	.section	.nv.constant0._Z25test_static_shared_memoryPfS_,"a",@progbits
	.sectionflags	@""
	.align	4
.nv.constant0._Z25test_static_shared_memoryPfS_:
	.zero		912


//--------------------- SYMBOLS --------------------------

	.type		.nv.reservedSmem.offset0,@object
	.size		.nv.reservedSmem.offset0,0x4
	.type		.nv.reservedSmem.cap,@object
	.size		.nv.reservedSmem.cap,0x4
